//
// Generated by NVIDIA NVVM Compiler
//
// Compiler Build ID: CL-36424714
// Cuda compilation tools, release 13.0, V13.0.88
// Based on NVVM 20.0.0
//

.version 9.0
.target sm_100
.address_size 64

	// .globl	_Z8myKernelv
.extern .func  (.param .b32 func_retval0) vprintf
(
	.param .b64 vprintf_param_0,
	.param .b64 vprintf_param_1
)
;
.global .align 1 .b8 $str[13] = {72, 101, 108, 108, 111, 32, 119, 111, 114, 108, 100, 10};

.visible .entry _Z8myKernelv()
{
	.reg .b32 	%r<3>;
	.reg .b64 	%rd<3>;

	mov.u64 	%rd1, $str;
	cvta.global.u64 	%rd2, %rd1;
	{ // callseq 0, 0
	.param .b64 param0;
	st.param.b64 	[param0], %rd2;
	.param .b64 param1;
	st.param.b64 	[param1], 0;
	.param .b32 retval0;
	call.uni (retval0), 
	vprintf, 
	(
	param0, 
	param1
	);
	ld.param.b32 	%r1, [retval0];
	} // callseq 0
	ret;

}


// ===== COMPILED SASS (sm_100) =====

	.target	sm_100

	.elftype	@"ET_EXEC"


//--------------------- .note.nv.tkinfo           --------------------------
	.section	.note.nv.tkinfo,"",@"SHT_NOTE"
	.sectionflags	@"SHF_NOTE_NV_TKINFO"
	.tkinfo
        /*0018*/ 	.word	0x00000002
        /*0030*/ 	.string	""
        /*0030*/ 	.string	"ptxas"
        /*0030*/ 	.string	"Cuda compilation tools, release 13.0, V13.0.88"
        /*0030*/ 	.string	"Build cuda_13.0.r13.0/compiler.36424714_0"
        /*0030*/ 	.string	"-arch sm_100 -m 64 "



//--------------------- .note.nv.cuinfo           --------------------------
	.section	.note.nv.cuinfo,"",@"SHT_NOTE"
	.sectionflags	@"SHF_NOTE_NV_CUINFO"
        /*0018*/ 	.short	0x0002
        /*001a*/ 	.short	0x0064
        /*001c*/ 	.short	0x0082
	.zero		2


//--------------------- .nv.info                  --------------------------
	.section	.nv.info,"",@"SHT_CUDA_INFO"
	.align	4


	//----- nvinfo : EIATTR_REGCOUNT
	.align		4
        /*0000*/ 	.byte	0x04, 0x2f
        /*0002*/ 	.short	(.L_2 - .L_1)
	.align		4
.L_1:
        /*0004*/ 	.word	index@(_Z8myKernelv)
        /*0008*/ 	.word	0x00000018


	//----- nvinfo : EIATTR_FRAME_SIZE
	.align		4
.L_2:
        /*000c*/ 	.byte	0x04, 0x11
        /*000e*/ 	.short	(.L_4 - .L_3)
	.align		4
.L_3:
        /*0010*/ 	.word	index@(_Z8myKernelv)
        /*0014*/ 	.word	0x00000000


	//----- nvinfo : EIATTR_MIN_STACK_SIZE
	.align		4
.L_4:
        /*0018*/ 	.byte	0x04, 0x12
        /*001a*/ 	.short	(.L_6 - .L_5)
	.align		4
.L_5:
        /*001c*/ 	.word	index@(_Z8myKernelv)
        /*0020*/ 	.word	0x00000000
.L_6:


//--------------------- .nv.compat                --------------------------
	.section	.nv.compat,"",@"SHT_CUDA_COMPAT_INFO"
	.align	4
        /*0000*/ 	.byte	0x02, 0x09, 0x00, 0x00, 0x02, 0x02, 0x01, 0x00, 0x02, 0x05, 0x05, 0x00, 0x03, 0x07, 0x01, 0x01
        /*0010*/ 	.byte	0x02, 0x03, 0x00, 0x00, 0x02, 0x06, 0x01, 0x00, 0x04, 0x0b, 0x08, 0x00, 0x09, 0x00, 0x00, 0x00
        /*0020*/ 	.byte	0x00, 0x00, 0x00, 0x00


//--------------------- .nv.info._Z8myKernelv     --------------------------
	.section	.nv.info._Z8myKernelv,"",@"SHT_CUDA_INFO"
	.sectionflags	@""
	.align	4


	//----- nvinfo : EIATTR_CUDA_API_VERSION
	.align		4
        /*0000*/ 	.byte	0x04, 0x37
        /*0002*/ 	.short	(.L_8 - .L_7)
.L_7:
        /*0004*/ 	.word	0x00000082


	//----- nvinfo : EIATTR_SPARSE_MMA_MASK
	.align		4
.L_8:
        /*0008*/ 	.byte	0x03, 0x50
        /*000a*/ 	.short	0x0000


	//----- nvinfo : EIATTR_MAXREG_COUNT
	.align		4
        /*000c*/ 	.byte	0x03, 0x1b
        /*000e*/ 	.short	0x00ff


	//----- nvinfo : EIATTR_EXTERNS
	.align		4
        /*0010*/ 	.byte	0x04, 0x0f
        /*0012*/ 	.short	(.L_10 - .L_9)


	//   ....[0]....
	.align		4
.L_9:
        /*0014*/ 	.word	index@(vprintf)


	//----- nvinfo : EIATTR_MERCURY_ISA_VERSION
	.align		4
.L_10:
        /*0018*/ 	.byte	0x03, 0x5f
        /*001a*/ 	.short	0x0101


	//----- nvinfo : EIATTR_VRC_CTA_INIT_COUNT
	.align		4
        /*001c*/ 	.byte	0x02, 0x4a
	.zero		1
	.zero		1


	//----- nvinfo : EIATTR_SYSCALL_OFFSETS
	.align		4
        /*0020*/ 	.byte	0x04, 0x46
        /*0022*/ 	.short	(.L_12 - .L_11)


	//   ....[0]....
.L_11:
        /*0024*/ 	.word	0x00000080


	//----- nvinfo : EIATTR_EXIT_INSTR_OFFSETS
	.align		4
.L_12:
        /*0028*/ 	.byte	0x04, 0x1c
        /*002a*/ 	.short	(.L_14 - .L_13)


	//   ....[0]....
.L_13:
        /*002c*/ 	.word	0x00000090


	//----- nvinfo : EIATTR_SW_WAR
	.align		4
.L_14:
        /*0030*/ 	.byte	0x04, 0x36
        /*0032*/ 	.short	(.L_16 - .L_15)
.L_15:
        /*0034*/ 	.word	0x00000008
.L_16:


//--------------------- .nv.callgraph             --------------------------
	.section	.nv.callgraph,"",@"SHT_CUDA_CALLGRAPH"
	.align	4
	.sectionentsize	8
	.align		4
        /*0000*/ 	.word	0x00000000
	.align		4
        /*0004*/ 	.word	0xffffffff
	.align		4
        /*0008*/ 	.word	index@(_Z8myKernelv)
	.align		4
        /*000c*/ 	.word	index@(vprintf)
	.align		4
        /*0010*/ 	.word	0x00000000
	.align		4
        /*0014*/ 	.word	0xfffffffe
	.align		4
        /*0018*/ 	.word	0x00000000
	.align		4
        /*001c*/ 	.word	0xfffffffd
	.align		4
        /*0020*/ 	.word	0x00000000
	.align		4
        /*0024*/ 	.word	0xfffffffc


//--------------------- .nv.constant4             --------------------------
	.section	.nv.constant4,"a",@progbits
	.align	8
	.align		8
.nv.constant4:
        /*0000*/ 	.dword	vprintf
	.align		8
        /*0008*/ 	.dword	$str


//--------------------- .text._Z8myKernelv        --------------------------
	.section	.text._Z8myKernelv,"ax",@progbits
	.align	128
        .global         _Z8myKernelv
        .type           _Z8myKernelv,@function
        .size           _Z8myKernelv,(.L_x_2 - _Z8myKernelv)
        .other          _Z8myKernelv,@"STO_CUDA_ENTRY STV_DEFAULT"
_Z8myKernelv:
.text._Z8myKernelv:
[----:B------:R-:W0:Y:S01]  /*0000*/  LDC R1, c[0x0][0x37c] ;  /* 0x0000df00ff017b82 */ /* 0x000e220000000800 */
[----:B------:R-:W-:Y:S01]  /*0010*/  MOV R0, 0x0 ;  /* 0x0000000000007802 */ /* 0x000fe20000000f00 */
[----:B------:R-:W1:Y:S01]  /*0020*/  LDCU.64 UR4, c[0x4][0x8] ;  /* 0x01000100ff0477ac */ /* 0x000e620008000a00 */
[----:B------:R-:W-:-:S05]  /*0030*/  CS2R R6, SRZ ;  /* 0x0000000000067805 */ /* 0x000fca000001ff00 */
[----:B------:R2:W3:Y:S01]  /*0040*/  LDC.64 R2, c[0x4][R0] ;  /* 0x0100000000027b82 */ /* 0x0004e20000000a00 */
[----:B-1----:R-:W-:Y:S02]  /*0050*/  IMAD.U32 R4, RZ, RZ, UR4 ;  /* 0x00000004ff047e24 */ /* 0x002fe4000f8e00ff */
[----:B--2---:R-:W-:-:S07]  /*0060*/  IMAD.U32 R5, RZ, RZ, UR5 ;  /* 0x00000005ff057e24 */ /* 0x004fce000f8e00ff */
[----:B------:R-:W-:-:S07]  /*0070*/  LEPC R20, `(.L_x_0) ;  /* 0x000000001014794e */ /* 0x000fce0000000000 */
[----:B0--3--:R-:W-:Y:S05]  /*0080*/  CALL.ABS.NOINC R2 ;  /* 0x0000000002007343 */ /* 0x009fea0003c00000 */
.L_x_0:
[----:B------:R-:W-:Y:S05]  /*0090*/  EXIT ;  /* 0x000000000000794d */ /* 0x000fea0003800000 */
.L_x_1:
[----:B------:R-:W-:-:S00]  /*00a0*/  BRA `(.L_x_1) ;  /* 0xfffffffc00fc7947 */ /* 0x000fc0000383ffff */
[----:B------:R-:W-:-:S00]  /*00b0*/  NOP ;  /* 0x0000000000007918 */ /* 0x000fc00000000000 */
        /* <DEDUP_REMOVED lines=12> */
.L_x_2:


//--------------------- .nv.global.init           --------------------------
	.section	.nv.global.init,"aw",@progbits
.nv.global.init:
	.type		$str,@object
	.size		$str,(.L_0 - $str)
$str:
        /*0000*/ 	.byte	0x48, 0x65, 0x6c, 0x6c, 0x6f, 0x20, 0x77, 0x6f, 0x72, 0x6c, 0x64, 0x0a, 0x00
.L_0:


//--------------------- .nv.shared.reserved.0     --------------------------
	.section	.nv.shared.reserved.0,"aw",@nobits
	.weak		__nv_reservedSMEM_offset_0_alias
	.size		__nv_reservedSMEM_offset_0_alias, 0, 64
	.other		__nv_reservedSMEM_offset_0_alias,@"STO_CUDA_RESERVED_SHARED STV_DEFAULT"
__nv_reservedSMEM_offset_0_alias:
	.zero		0
	.zero		64


//--------------------- .nv.constant0._Z8myKernelv --------------------------
	.section	.nv.constant0._Z8myKernelv,"a",@progbits
	.sectionflags	@""
	.align	4
.nv.constant0._Z8myKernelv:
	.zero		896


//--------------------- SYMBOLS --------------------------

	.type		.nv.reservedSmem.offset0,@object
	.size		.nv.reservedSmem.offset0,0x4
	.type		vprintf,@function
